//
// Generated by NVIDIA NVVM Compiler
//
// Compiler Build ID: CL-36424714
// Cuda compilation tools, release 13.0, V13.0.88
// Based on NVVM 20.0.0
//

.version 9.0
.target sm_100
.address_size 64

	// .globl	_Z1dPii

.visible .entry _Z1dPii(
	.param .u64 .ptr .align 1 _Z1dPii_param_0,
	.param .u32 _Z1dPii_param_1
)
{
	.reg .pred 	%p<7>;
	.reg .b32 	%r<33>;
	.reg .b64 	%rd<11>;

	ld.param.u64 	%rd2, [_Z1dPii_param_0];
	ld.param.u32 	%r12, [_Z1dPii_param_1];
	cvta.to.global.u64 	%rd1, %rd2;
	mov.u32 	%r13, %tid.x;
	mov.u32 	%r14, %ctaid.x;
	mov.u32 	%r15, %ntid.x;
	mad.lo.s32 	%r31, %r14, %r15, %r13;
	mov.u32 	%r16, %nctaid.x;
	mul.lo.s32 	%r2, %r15, %r16;
	setp.ge.s32 	%p1, %r31, %r12;
	@%p1 bra 	$L__BB0_7;
	add.s32 	%r17, %r31, %r2;
	max.s32 	%r18, %r12, %r17;
	setp.lt.s32 	%p2, %r17, %r12;
	selp.u32 	%r19, 1, 0, %p2;
	add.s32 	%r20, %r17, %r19;
	sub.s32 	%r21, %r18, %r20;
	div.u32 	%r22, %r21, %r2;
	add.s32 	%r3, %r22, %r19;
	and.b32  	%r23, %r3, 3;
	setp.eq.s32 	%p3, %r23, 3;
	@%p3 bra 	$L__BB0_4;
	add.s32 	%r24, %r3, 1;
	and.b32  	%r25, %r24, 3;
	neg.s32 	%r29, %r25;
$L__BB0_3:
	.pragma "nounroll";
	mul.wide.s32 	%rd3, %r31, 4;
	add.s64 	%rd4, %rd1, %rd3;
	mov.b32 	%r26, 1;
	st.global.u32 	[%rd4], %r26;
	add.s32 	%r31, %r31, %r2;
	add.s32 	%r29, %r29, 1;
	setp.ne.s32 	%p4, %r29, 0;
	@%p4 bra 	$L__BB0_3;
$L__BB0_4:
	setp.lt.u32 	%p5, %r3, 3;
	@%p5 bra 	$L__BB0_7;
	mul.wide.s32 	%rd7, %r2, 4;
	shl.b32 	%r28, %r2, 2;
$L__BB0_6:
	mul.wide.s32 	%rd5, %r31, 4;
	add.s64 	%rd6, %rd1, %rd5;
	mov.b32 	%r27, 1;
	st.global.u32 	[%rd6], %r27;
	add.s64 	%rd8, %rd6, %rd7;
	st.global.u32 	[%rd8], %r27;
	add.s64 	%rd9, %rd8, %rd7;
	st.global.u32 	[%rd9], %r27;
	add.s64 	%rd10, %rd9, %rd7;
	st.global.u32 	[%rd10], %r27;
	add.s32 	%r31, %r28, %r31;
	setp.lt.s32 	%p6, %r31, %r12;
	@%p6 bra 	$L__BB0_6;
$L__BB0_7:
	ret;

}


// ===== COMPILED SASS (sm_100) =====

	.target	sm_100

	.elftype	@"ET_EXEC"


//--------------------- .note.nv.tkinfo           --------------------------
	.section	.note.nv.tkinfo,"",@"SHT_NOTE"
	.sectionflags	@"SHF_NOTE_NV_TKINFO"
	.tkinfo
        /*0018*/ 	.word	0x00000002
        /*0030*/ 	.string	""
        /*0030*/ 	.string	"ptxas"
        /*0030*/ 	.string	"Cuda compilation tools, release 13.0, V13.0.88"
        /*0030*/ 	.string	"Build cuda_13.0.r13.0/compiler.36424714_0"
        /*0030*/ 	.string	"-arch sm_100 -m 64 "



//--------------------- .note.nv.cuinfo           --------------------------
	.section	.note.nv.cuinfo,"",@"SHT_NOTE"
	.sectionflags	@"SHF_NOTE_NV_CUINFO"
        /*0018*/ 	.short	0x0002
        /*001a*/ 	.short	0x0064
        /*001c*/ 	.short	0x0082
	.zero		2


//--------------------- .nv.info                  --------------------------
	.section	.nv.info,"",@"SHT_CUDA_INFO"
	.align	4


	//----- nvinfo : EIATTR_REGCOUNT
	.align		4
        /*0000*/ 	.byte	0x04, 0x2f
        /*0002*/ 	.short	(.L_1 - .L_0)
	.align		4
.L_0:
        /*0004*/ 	.word	index@(_Z1dPii)
        /*0008*/ 	.word	0x00000012


	//----- nvinfo : EIATTR_FRAME_SIZE
	.align		4
.L_1:
        /*000c*/ 	.byte	0x04, 0x11
        /*000e*/ 	.short	(.L_3 - .L_2)
	.align		4
.L_2:
        /*0010*/ 	.word	index@(_Z1dPii)
        /*0014*/ 	.word	0x00000000


	//----- nvinfo : EIATTR_MIN_STACK_SIZE
	.align		4
.L_3:
        /*0018*/ 	.byte	0x04, 0x12
        /*001a*/ 	.short	(.L_5 - .L_4)
	.align		4
.L_4:
        /*001c*/ 	.word	index@(_Z1dPii)
        /*0020*/ 	.word	0x00000000
.L_5:


//--------------------- .nv.compat                --------------------------
	.section	.nv.compat,"",@"SHT_CUDA_COMPAT_INFO"
	.align	4
        /*0000*/ 	.byte	0x02, 0x09, 0x00, 0x00, 0x02, 0x02, 0x01, 0x00, 0x02, 0x05, 0x05, 0x00, 0x03, 0x07, 0x01, 0x01
        /*0010*/ 	.byte	0x02, 0x03, 0x00, 0x00, 0x02, 0x06, 0x01, 0x00, 0x04, 0x0b, 0x08, 0x00, 0x09, 0x00, 0x00, 0x00
        /*0020*/ 	.byte	0x00, 0x00, 0x00, 0x00


//--------------------- .nv.info._Z1dPii          --------------------------
	.section	.nv.info._Z1dPii,"",@"SHT_CUDA_INFO"
	.sectionflags	@""
	.align	4


	//----- nvinfo : EIATTR_CUDA_API_VERSION
	.align		4
        /*0000*/ 	.byte	0x04, 0x37
        /*0002*/ 	.short	(.L_7 - .L_6)
.L_6:
        /*0004*/ 	.word	0x00000082


	//----- nvinfo : EIATTR_KPARAM_INFO
	.align		4
.L_7:
        /*0008*/ 	.byte	0x04, 0x17
        /*000a*/ 	.short	(.L_9 - .L_8)
.L_8:
        /*000c*/ 	.word	0x00000000
        /*0010*/ 	.short	0x0001
        /*0012*/ 	.short	0x0008
        /*0014*/ 	.byte	0x00, 0xf0, 0x11, 0x00


	//----- nvinfo : EIATTR_KPARAM_INFO
	.align		4
.L_9:
        /*0018*/ 	.byte	0x04, 0x17
        /*001a*/ 	.short	(.L_11 - .L_10)
.L_10:
        /*001c*/ 	.word	0x00000000
        /*0020*/ 	.short	0x0000
        /*0022*/ 	.short	0x0000
        /*0024*/ 	.byte	0x00, 0xf5, 0x21, 0x00


	//----- nvinfo : EIATTR_SPARSE_MMA_MASK
	.align		4
.L_11:
        /*0028*/ 	.byte	0x03, 0x50
        /*002a*/ 	.short	0x0000


	//----- nvinfo : EIATTR_MAXREG_COUNT
	.align		4
        /*002c*/ 	.byte	0x03, 0x1b
        /*002e*/ 	.short	0x00ff


	//----- nvinfo : EIATTR_MERCURY_ISA_VERSION
	.align		4
        /*0030*/ 	.byte	0x03, 0x5f
        /*0032*/ 	.short	0x0101


	//----- nvinfo : EIATTR_VRC_CTA_INIT_COUNT
	.align		4
        /*0034*/ 	.byte	0x02, 0x4a
	.zero		1
	.zero		1


	//----- nvinfo : EIATTR_EXIT_INSTR_OFFSETS
	.align		4
        /*0038*/ 	.byte	0x04, 0x1c
        /*003a*/ 	.short	(.L_13 - .L_12)


	//   ....[0]....
.L_12:
        /*003c*/ 	.word	0x00000090


	//   ....[1]....
        /*0040*/ 	.word	0x00000340


	//   ....[2]....
        /*0044*/ 	.word	0x00000420


	//----- nvinfo : EIATTR_CRS_STACK_SIZE
	.align		4
.L_13:
        /*0048*/ 	.byte	0x04, 0x1e
        /*004a*/ 	.short	(.L_15 - .L_14)
.L_14:
        /*004c*/ 	.word	0x00000000


	//----- nvinfo : EIATTR_CBANK_PARAM_SIZE
	.align		4
.L_15:
        /*0050*/ 	.byte	0x03, 0x19
        /*0052*/ 	.short	0x000c


	//----- nvinfo : EIATTR_PARAM_CBANK
	.align		4
        /*0054*/ 	.byte	0x04, 0x0a
        /*0056*/ 	.short	(.L_17 - .L_16)
	.align		4
.L_16:
        /*0058*/ 	.word	index@(.nv.constant0._Z1dPii)
        /*005c*/ 	.short	0x0380
        /*005e*/ 	.short	0x000c


	//----- nvinfo : EIATTR_SW_WAR
	.align		4
.L_17:
        /*0060*/ 	.byte	0x04, 0x36
        /*0062*/ 	.short	(.L_19 - .L_18)
.L_18:
        /*0064*/ 	.word	0x00000008
.L_19:


//--------------------- .nv.callgraph             --------------------------
	.section	.nv.callgraph,"",@"SHT_CUDA_CALLGRAPH"
	.align	4
	.sectionentsize	8
	.align		4
        /*0000*/ 	.word	0x00000000
	.align		4
        /*0004*/ 	.word	0xffffffff
	.align		4
        /*0008*/ 	.word	0x00000000
	.align		4
        /*000c*/ 	.word	0xfffffffe
	.align		4
        /*0010*/ 	.word	0x00000000
	.align		4
        /*0014*/ 	.word	0xfffffffd
	.align		4
        /*0018*/ 	.word	0x00000000
	.align		4
        /*001c*/ 	.word	0xfffffffc


//--------------------- .text._Z1dPii             --------------------------
	.section	.text._Z1dPii,"ax",@progbits
	.align	128
        .global         _Z1dPii
        .type           _Z1dPii,@function
        .size           _Z1dPii,(.L_x_5 - _Z1dPii)
        .other          _Z1dPii,@"STO_CUDA_ENTRY STV_DEFAULT"
_Z1dPii:
.text._Z1dPii:
[----:B------:R-:W-:Y:S01]  /*0000*/  LDC R1, c[0x0][0x37c] ;  /* 0x0000df00ff017b82 */ /* 0x000fe20000000800 */
[----:B------:R-:W0:Y:S07]  /*0010*/  S2R R3, SR_TID.X ;  /* 0x0000000000037919 */ /* 0x000e2e0000002100 */
[----:B------:R-:W0:Y:S01]  /*0020*/  S2UR UR4, SR_CTAID.X ;  /* 0x00000000000479c3 */ /* 0x000e220000002500 */
[----:B------:R-:W1:Y:S07]  /*0030*/  LDCU UR6, c[0x0][0x388] ;  /* 0x00007100ff0677ac */ /* 0x000e6e0008000800 */
[----:B------:R-:W0:Y:S01]  /*0040*/  LDC R0, c[0x0][0x360] ;  /* 0x0000d800ff007b82 */ /* 0x000e220000000800 */
[----:B------:R-:W2:Y:S01]  /*0050*/  LDCU UR5, c[0x0][0x370] ;  /* 0x00006e00ff0577ac */ /* 0x000ea20008000800 */
[----:B0-----:R-:W-:-:S02]  /*0060*/  IMAD R3, R0, UR4, R3 ;  /* 0x0000000400037c24 */ /* 0x001fc4000f8e0203 */
[----:B--2---:R-:W-:-:S03]  /*0070*/  IMAD R0, R0, UR5, RZ ;  /* 0x0000000500007c24 */ /* 0x004fc6000f8e02ff */
[----:B-1----:R-:W-:-:S13]  /*0080*/  ISETP.GE.AND P0, PT, R3, UR6, PT ;  /* 0x0000000603007c0c */ /* 0x002fda000bf06270 */
[----:B------:R-:W-:Y:S05]  /*0090*/  @P0 EXIT ;  /* 0x000000000000094d */ /* 0x000fea0003800000 */
[----:B------:R-:W0:Y:S01]  /*00a0*/  I2F.U32.RP R8, R0 ;  /* 0x0000000000087306 */ /* 0x000e220000209000 */
[C---:B------:R-:W-:Y:S01]  /*00b0*/  IADD3 R2, PT, PT, R0.reuse, R3, RZ ;  /* 0x0000000300027210 */ /* 0x040fe20007ffe0ff */
[----:B------:R-:W-:Y:S01]  /*00c0*/  IMAD.MOV R9, RZ, RZ, -R0 ;  /* 0x000000ffff097224 */ /* 0x000fe200078e0a00 */
[----:B------:R-:W-:Y:S01]  /*00d0*/  ISETP.NE.U32.AND P2, PT, R0, RZ, PT ;  /* 0x000000ff0000720c */ /* 0x000fe20003f45070 */
[----:B------:R-:W1:Y:S01]  /*00e0*/  LDCU.64 UR4, c[0x0][0x358] ;  /* 0x00006b00ff0477ac */ /* 0x000e620008000a00 */
[C---:B------:R-:W-:Y:S01]  /*00f0*/  ISETP.GE.AND P0, PT, R2.reuse, UR6, PT ;  /* 0x0000000602007c0c */ /* 0x040fe2000bf06270 */
[----:B------:R-:W-:Y:S01]  /*0100*/  BSSY.RECONVERGENT B0, `(.L_x_0) ;  /* 0x0000023000007945 */ /* 0x000fe20003800200 */
[----:B------:R-:W-:Y:S02]  /*0110*/  VIMNMX R7, PT, PT, R2, UR6, !PT ;  /* 0x0000000602077c48 */ /* 0x000fe4000ffe0100 */
[----:B------:R-:W-:-:S04]  /*0120*/  SEL R6, RZ, 0x1, P0 ;  /* 0x00000001ff067807 */ /* 0x000fc80000000000 */
[----:B------:R-:W-:Y:S01]  /*0130*/  IADD3 R7, PT, PT, R7, -R2, -R6 ;  /* 0x8000000207077210 */ /* 0x000fe20007ffe806 */
[----:B0-----:R-:W0:Y:S02]  /*0140*/  MUFU.RCP R8, R8 ;  /* 0x0000000800087308 */ /* 0x001e240000001000 */
[----:B0-----:R-:W-:-:S06]  /*0150*/  VIADD R4, R8, 0xffffffe ;  /* 0x0ffffffe08047836 */ /* 0x001fcc0000000000 */
[----:B------:R0:W2:Y:S02]  /*0160*/  F2I.FTZ.U32.TRUNC.NTZ R5, R4 ;  /* 0x0000000400057305 */ /* 0x0000a4000021f000 */
[----:B0-----:R-:W-:Y:S02]  /*0170*/  IMAD.MOV.U32 R4, RZ, RZ, RZ ;  /* 0x000000ffff047224 */ /* 0x001fe400078e00ff */
[----:B--2---:R-:W-:-:S04]  /*0180*/  IMAD R9, R9, R5, RZ ;  /* 0x0000000509097224 */ /* 0x004fc800078e02ff */
[----:B------:R-:W-:-:S06]  /*0190*/  IMAD.HI.U32 R8, R5, R9, R4 ;  /* 0x0000000905087227 */ /* 0x000fcc00078e0004 */
[----:B------:R-:W-:-:S04]  /*01a0*/  IMAD.HI.U32 R5, R8, R7, RZ ;  /* 0x0000000708057227 */ /* 0x000fc800078e00ff */
[----:B------:R-:W-:-:S04]  /*01b0*/  IMAD.MOV R2, RZ, RZ, -R5 ;  /* 0x000000ffff027224 */ /* 0x000fc800078e0a05 */
[----:B------:R-:W-:-:S05]  /*01c0*/  IMAD R7, R0, R2, R7 ;  /* 0x0000000200077224 */ /* 0x000fca00078e0207 */
[----:B------:R-:W-:-:S13]  /*01d0*/  ISETP.GE.U32.AND P0, PT, R7, R0, PT ;  /* 0x000000000700720c */ /* 0x000fda0003f06070 */
[----:B------:R-:W-:Y:S01]  /*01e0*/  @P0 IADD3 R7, PT, PT, -R0, R7, RZ ;  /* 0x0000000700070210 */ /* 0x000fe20007ffe1ff */
[----:B------:R-:W-:-:S03]  /*01f0*/  @P0 VIADD R5, R5, 0x1 ;  /* 0x0000000105050836 */ /* 0x000fc60000000000 */
[----:B------:R-:W-:-:S13]  /*0200*/  ISETP.GE.U32.AND P1, PT, R7, R0, PT ;  /* 0x000000000700720c */ /* 0x000fda0003f26070 */
[----:B------:R-:W-:Y:S02]  /*0210*/  @P1 IADD3 R5, PT, PT, R5, 0x1, RZ ;  /* 0x0000000105051810 */ /* 0x000fe40007ffe0ff */
[----:B------:R-:W-:-:S05]  /*0220*/  @!P2 LOP3.LUT R5, RZ, R0, RZ, 0x33, !PT ;  /* 0x00000000ff05a212 */ /* 0x000fca00078e33ff */
[----:B------:R-:W-:-:S05]  /*0230*/  IMAD.IADD R2, R6, 0x1, R5 ;  /* 0x0000000106027824 */ /* 0x000fca00078e0205 */
[C---:B------:R-:W-:Y:S02]  /*0240*/  LOP3.LUT R4, R2.reuse, 0x3, RZ, 0xc0, !PT ;  /* 0x0000000302047812 */ /* 0x040fe400078ec0ff */
[----:B------:R-:W-:Y:S02]  /*0250*/  ISETP.GE.U32.AND P1, PT, R2, 0x3, PT ;  /* 0x000000030200780c */ /* 0x000fe40003f26070 */
[----:B------:R-:W-:-:S13]  /*0260*/  ISETP.NE.AND P0, PT, R4, 0x3, PT ;  /* 0x000000030400780c */ /* 0x000fda0003f05270 */
[----:B-1----:R-:W-:Y:S05]  /*0270*/  @!P0 BRA `(.L_x_1) ;  /* 0x00000000002c8947 */ /* 0x002fea0003800000 */
[----:B------:R-:W0:Y:S01]  /*0280*/  LDC.64 R6, c[0x0][0x380] ;  /* 0x0000e000ff067b82 */ /* 0x000e220000000a00 */
[----:B------:R-:W-:Y:S01]  /*0290*/  IADD3 R2, PT, PT, R2, 0x1, RZ ;  /* 0x0000000102027810 */ /* 0x000fe20007ffe0ff */
[----:B------:R-:W-:-:S03]  /*02a0*/  IMAD.MOV.U32 R9, RZ, RZ, 0x1 ;  /* 0x00000001ff097424 */ /* 0x000fc600078e00ff */
[----:B------:R-:W-:-:S04]  /*02b0*/  LOP3.LUT R2, R2, 0x3, RZ, 0xc0, !PT ;  /* 0x0000000302027812 */ /* 0x000fc800078ec0ff */
[----:B------:R-:W-:-:S07]  /*02c0*/  IADD3 R2, PT, PT, -R2, RZ, RZ ;  /* 0x000000ff02027210 */ /* 0x000fce0007ffe1ff */
.L_x_2:
[----:B0-----:R-:W-:Y:S01]  /*02d0*/  IMAD.WIDE R4, R3, 0x4, R6 ;  /* 0x0000000403047825 */ /* 0x001fe200078e0206 */
[----:B------:R-:W-:-:S03]  /*02e0*/  IADD3 R3, PT, PT, R0, R3, RZ ;  /* 0x0000000300037210 */ /* 0x000fc60007ffe0ff */
[----:B------:R-:W-:Y:S01]  /*02f0*/  VIADD R2, R2, 0x1 ;  /* 0x0000000102027836 */ /* 0x000fe20000000000 */
[----:B------:R1:W-:Y:S04]  /*0300*/  STG.E desc[UR4][R4.64], R9 ;  /* 0x0000000904007986 */ /* 0x0003e8000c101904 */
[----:B------:R-:W-:-:S13]  /*0310*/  ISETP.NE.AND P0, PT, R2, RZ, PT ;  /* 0x000000ff0200720c */ /* 0x000fda0003f05270 */
[----:B-1----:R-:W-:Y:S05]  /*0320*/  @P0 BRA `(.L_x_2) ;  /* 0xfffffffc00e80947 */ /* 0x002fea000383ffff */
.L_x_1:
[----:B------:R-:W-:Y:S05]  /*0330*/  BSYNC.RECONVERGENT B0 ;  /* 0x0000000000007941 */ /* 0x000fea0003800200 */
.L_x_0:
[----:B------:R-:W-:Y:S05]  /*0340*/  @!P1 EXIT ;  /* 0x000000000000994d */ /* 0x000fea0003800000 */
[----:B------:R-:W0:Y:S01]  /*0350*/  LDC.64 R10, c[0x0][0x380] ;  /* 0x0000e000ff0a7b82 */ /* 0x000e220000000a00 */
[----:B------:R-:W-:-:S07]  /*0360*/  IMAD.MOV.U32 R15, RZ, RZ, 0x1 ;  /* 0x00000001ff0f7424 */ /* 0x000fce00078e00ff */
.L_x_3:
[----:B01----:R-:W-:Y:S01]  /*0370*/  IMAD.WIDE R12, R3, 0x4, R10 ;  /* 0x00000004030c7825 */ /* 0x003fe200078e020a */
[----:B------:R-:W-:-:S04]  /*0380*/  LEA R3, R0, R3, 0x2 ;  /* 0x0000000300037211 */ /* 0x000fc800078e10ff */
[----:B------:R1:W-:Y:S01]  /*0390*/  STG.E desc[UR4][R12.64], R15 ;  /* 0x0000000f0c007986 */ /* 0x0003e2000c101904 */
[----:B------:R-:W-:Y:S01]  /*03a0*/  IMAD.WIDE R4, R0, 0x4, R12 ;  /* 0x0000000400047825 */ /* 0x000fe200078e020c */
[----:B------:R-:W-:-:S04]  /*03b0*/  ISETP.GE.AND P0, PT, R3, UR6, PT ;  /* 0x0000000603007c0c */ /* 0x000fc8000bf06270 */
[----:B------:R1:W-:Y:S01]  /*03c0*/  STG.E desc[UR4][R4.64], R15 ;  /* 0x0000000f04007986 */ /* 0x0003e2000c101904 */
[----:B------:R-:W-:-:S05]  /*03d0*/  IMAD.WIDE R6, R0, 0x4, R4 ;  /* 0x0000000400067825 */ /* 0x000fca00078e0204 */
[----:B------:R1:W-:Y:S01]  /*03e0*/  STG.E desc[UR4][R6.64], R15 ;  /* 0x0000000f06007986 */ /* 0x0003e2000c101904 */
[----:B------:R-:W-:-:S05]  /*03f0*/  IMAD.WIDE R8, R0, 0x4, R6 ;  /* 0x0000000400087825 */ /* 0x000fca00078e0206 */
[----:B------:R1:W-:Y:S01]  /*0400*/  STG.E desc[UR4][R8.64], R15 ;  /* 0x0000000f08007986 */ /* 0x0003e2000c101904 */
[----:B------:R-:W-:Y:S05]  /*0410*/  @!P0 BRA `(.L_x_3) ;  /* 0xfffffffc00d48947 */ /* 0x000fea000383ffff */
[----:B------:R-:W-:Y:S05]  /*0420*/  EXIT ;  /* 0x000000000000794d */ /* 0x000fea0003800000 */
.L_x_4:
[----:B------:R-:W-:-:S00]  /*0430*/  BRA `(.L_x_4) ;  /* 0xfffffffc00fc7947 */ /* 0x000fc0000383ffff */
[----:B------:R-:W-:-:S00]  /*0440*/  NOP ;  /* 0x0000000000007918 */ /* 0x000fc00000000000 */
        /* <DEDUP_REMOVED lines=11> */
.L_x_5:


//--------------------- .nv.shared.reserved.0     --------------------------
	.section	.nv.shared.reserved.0,"aw",@nobits
	.weak		__nv_reservedSMEM_offset_0_alias
	.size		__nv_reservedSMEM_offset_0_alias, 0, 64
	.other		__nv_reservedSMEM_offset_0_alias,@"STO_CUDA_RESERVED_SHARED STV_DEFAULT"
__nv_reservedSMEM_offset_0_alias:
	.zero		0
	.zero		64


//--------------------- .nv.constant0._Z1dPii     --------------------------
	.section	.nv.constant0._Z1dPii,"a",@progbits
	.sectionflags	@""
	.align	4
.nv.constant0._Z1dPii:
	.zero		908


//--------------------- SYMBOLS --------------------------

	.type		.nv.reservedSmem.offset0,@object
	.size		.nv.reservedSmem.offset0,0x4
